	.headerflags	@"EF_CUDA_TEXMODE_UNIFIED EF_CUDA_64BIT_ADDRESS EF_CUDA_ACCELERATORS EF_CUDA_SM90 EF_CUDA_VIRTUAL_SM(EF_CUDA_SM90)"
	.elftype	@"ET_EXEC"


//--------------------- .nv.info                  --------------------------
	.section	.nv.info,"",@"SHT_CUDA_INFO"
	.align	4


	//----- nvinfo : EIATTR_REGCOUNT
	.align		4
        /*0000*/ 	.byte	0x04, 0x2f
        /*0002*/ 	.short	(.L_1 - .L_0)
	.align		4
.L_0:
        /*0004*/ 	.word	index@(triton_per_fused_hardswish_mean_18)
        /*0008*/ 	.word	0x0000000c


	//----- nvinfo : EIATTR_MIN_STACK_SIZE
	.align		4
.L_1:
        /*000c*/ 	.byte	0x04, 0x12
        /*000e*/ 	.short	(.L_3 - .L_2)
	.align		4
.L_2:
        /*0010*/ 	.word	index@(triton_per_fused_hardswish_mean_18)
        /*0014*/ 	.word	0x00000000


	//----- nvinfo : EIATTR_FRAME_SIZE
	.align		4
.L_3:
        /*0018*/ 	.byte	0x04, 0x11
        /*001a*/ 	.short	(.L_5 - .L_4)
	.align		4
.L_4:
        /*001c*/ 	.word	index@(triton_per_fused_hardswish_mean_18)
        /*0020*/ 	.word	0x00000000


	//----- nvinfo : EIATTR_MIN_STACK_SIZE
	.align		4
.L_5:
        /*0024*/ 	.byte	0x04, 0x12
        /*0026*/ 	.short	(.L_7 - .L_6)
	.align		4
.L_6:
        /*0028*/ 	.word	index@(triton_per_fused_hardswish_mean_18)
        /*002c*/ 	.word	0x00000000
.L_7:


//--------------------- .nv.info.triton_per_fused_hardswish_mean_18 --------------------------
	.section	.nv.info.triton_per_fused_hardswish_mean_18,"",@"SHT_CUDA_INFO"
	.sectionflags	@""
	.align	4


	//----- nvinfo : EIATTR_CUDA_API_VERSION
	.align		4
        /*0000*/ 	.byte	0x04, 0x37
        /*0002*/ 	.short	(.L_9 - .L_8)
.L_8:
        /*0004*/ 	.word	0x0000007c


	//----- nvinfo : EIATTR_KPARAM_INFO
	.align		4
.L_9:
        /*0008*/ 	.byte	0x04, 0x17
        /*000a*/ 	.short	(.L_11 - .L_10)
.L_10:
        /*000c*/ 	.word	0x00000000
        /*0010*/ 	.short	0x0003
        /*0012*/ 	.short	0x0014
        /*0014*/ 	.byte	0x00, 0xf0, 0x11, 0x00


	//----- nvinfo : EIATTR_KPARAM_INFO
	.align		4
.L_11:
        /*0018*/ 	.byte	0x04, 0x17
        /*001a*/ 	.short	(.L_13 - .L_12)
.L_12:
        /*001c*/ 	.word	0x00000000
        /*0020*/ 	.short	0x0002
        /*0022*/ 	.short	0x0010
        /*0024*/ 	.byte	0x00, 0xf0, 0x11, 0x00


	//----- nvinfo : EIATTR_KPARAM_INFO
	.align		4
.L_13:
        /*0028*/ 	.byte	0x04, 0x17
        /*002a*/ 	.short	(.L_15 - .L_14)
.L_14:
        /*002c*/ 	.word	0x00000000
        /*0030*/ 	.short	0x0001
        /*0032*/ 	.short	0x0008
        /*0034*/ 	.byte	0x00, 0xf4, 0x21, 0x00


	//----- nvinfo : EIATTR_KPARAM_INFO
	.align		4
.L_15:
        /*0038*/ 	.byte	0x04, 0x17
        /*003a*/ 	.short	(.L_17 - .L_16)
.L_16:
        /*003c*/ 	.word	0x00000000
        /*0040*/ 	.short	0x0000
        /*0042*/ 	.short	0x0000
        /*0044*/ 	.byte	0x00, 0xf4, 0x21, 0x00


	//----- nvinfo : EIATTR_SPARSE_MMA_MASK
	.align		4
.L_17:
        /*0048*/ 	.byte	0x03, 0x50
        /*004a*/ 	.short	0x0000


	//----- nvinfo : EIATTR_MAXREG_COUNT
	.align		4
        /*004c*/ 	.byte	0x03, 0x1b
        /*004e*/ 	.short	0x00ff


	//----- nvinfo : EIATTR_COOP_GROUP_MASK_REGIDS
	.align		4
        /*0050*/ 	.byte	0x04, 0x29
        /*0052*/ 	.short	(.L_19 - .L_18)


	//   ....[0]....
.L_18:
        /*0054*/ 	.word	0xffffffff


	//   ....[1]....
        /*0058*/ 	.word	0xffffffff


	//   ....[2]....
        /*005c*/ 	.word	0xffffffff


	//   ....[3]....
        /*0060*/ 	.word	0xffffffff


	//----- nvinfo : EIATTR_COOP_GROUP_INSTR_OFFSETS
	.align		4
.L_19:
        /*0064*/ 	.byte	0x04, 0x28
        /*0066*/ 	.short	(.L_21 - .L_20)


	//   ....[0]....
.L_20:
        /*0068*/ 	.word	0x000001c0


	//   ....[1]....
        /*006c*/ 	.word	0x000001f0


	//   ....[2]....
        /*0070*/ 	.word	0x00000210


	//   ....[3]....
        /*0074*/ 	.word	0x00000240


	//----- nvinfo : EIATTR_EXIT_INSTR_OFFSETS
	.align		4
.L_21:
        /*0078*/ 	.byte	0x04, 0x1c
        /*007a*/ 	.short	(.L_23 - .L_22)


	//   ....[0]....
.L_22:
        /*007c*/ 	.word	0x00000270


	//   ....[1]....
        /*0080*/ 	.word	0x000002a0


	//----- nvinfo : EIATTR_REQNTID
	.align		4
.L_23:
        /*0084*/ 	.byte	0x04, 0x10
        /*0086*/ 	.short	(.L_25 - .L_24)
.L_24:
        /*0088*/ 	.word	0x00000040
        /*008c*/ 	.word	0x00000001
        /*0090*/ 	.word	0x00000001


	//----- nvinfo : EIATTR_CBANK_PARAM_SIZE
	.align		4
.L_25:
        /*0094*/ 	.byte	0x03, 0x19
        /*0096*/ 	.short	0x0018


	//----- nvinfo : EIATTR_PARAM_CBANK
	.align		4
        /*0098*/ 	.byte	0x04, 0x0a
        /*009a*/ 	.short	(.L_27 - .L_26)
	.align		4
.L_26:
        /*009c*/ 	.word	index@(.nv.constant0.triton_per_fused_hardswish_mean_18)
        /*00a0*/ 	.short	0x0210
        /*00a2*/ 	.short	0x0018


	//----- nvinfo : EIATTR_SW_WAR
	.align		4
.L_27:
        /*00a4*/ 	.byte	0x04, 0x36
        /*00a6*/ 	.short	(.L_29 - .L_28)
.L_28:
        /*00a8*/ 	.word	0x00000008
.L_29:


//--------------------- .nv.callgraph             --------------------------
	.section	.nv.callgraph,"",@"SHT_CUDA_CALLGRAPH"
	.align	4
	.sectionentsize	8
	.align		4
        /*0000*/ 	.word	0x00000000
	.align		4
        /*0004*/ 	.word	0xffffffff
	.align		4
        /*0008*/ 	.word	0x00000000
	.align		4
        /*000c*/ 	.word	0xfffffffe
	.align		4
        /*0010*/ 	.word	0x00000000
	.align		4
        /*0014*/ 	.word	0xfffffffd
	.align		4
        /*0018*/ 	.word	0x00000000
	.align		4
        /*001c*/ 	.word	0xfffffffc


//--------------------- .text.triton_per_fused_hardswish_mean_18 --------------------------
	.section	.text.triton_per_fused_hardswish_mean_18,"ax",@progbits
	.sectionflags	@"SHF_BARRIERS=1"
	.align	128
        .global         triton_per_fused_hardswish_mean_18
        .type           triton_per_fused_hardswish_mean_18,@function
        .size           triton_per_fused_hardswish_mean_18,(.L_x_1 - triton_per_fused_hardswish_mean_18)
        .other          triton_per_fused_hardswish_mean_18,@"STO_CUDA_ENTRY STV_DEFAULT"
triton_per_fused_hardswish_mean_18:
.text.triton_per_fused_hardswish_mean_18:
[----:B------:R-:W0:Y:S02]  /*0000*/  LDC R1, c[0x0][0x28] ;  /* 0x00000a00ff017b82 */ /* 0x000e240000000800 */
[----:B------:R-:W1:Y:S01]  /*0010*/  S2R R8, SR_CTAID.X ;  /* 0x0000000000087919 */ /* 0x000e620000002500 */
[----:B------:R-:W2:Y:S01]  /*0020*/  LDC.64 R2, c[0x0][0x218] ;  /* 0x00008600ff027b82 */ /* 0x000ea20000000a00 */
[----:B------:R-:W-:Y:S01]  /*0030*/  ULDC.64 UR4, c[0x0][0x208] ;  /* 0x0000820000047ab9 */ /* 0x000fe20000000a00 */
[----:B------:R-:W3:Y:S01]  /*0040*/  S2R R9, SR_TID.X ;  /* 0x0000000000097919 */ /* 0x000ee20000002100 */
[C---:B-1----:R-:W-:Y:S01]  /*0050*/  IMAD.HI R0, R8.reuse, 0x2aaaaaab, RZ ;  /* 0x2aaaaaab08007827 */ /* 0x042fe200078e02ff */
[----:B------:R-:W-:-:S04]  /*0060*/  ISETP.GE.AND P0, PT, R8, 0x180, PT ;  /* 0x000001800800780c */ /* 0x000fc80003f06270 */
[----:B------:R-:W-:-:S04]  /*0070*/  SHF.R.U32.HI R5, RZ, 0x1f, R0 ;  /* 0x0000001fff057819 */ /* 0x000fc80000011600 */
[----:B------:R-:W-:Y:S02]  /*0080*/  LEA.HI.SX32 R5, R0, R5, 0x1c ;  /* 0x0000000500057211 */ /* 0x000fe400078fe2ff */
[----:B---3--:R-:W-:-:S03]  /*0090*/  LOP3.LUT R0, R9, 0xf, RZ, 0xc0, !PT ;  /* 0x0000000f09007812 */ /* 0x008fc600078ec0ff */
[----:B------:R-:W-:-:S04]  /*00a0*/  IMAD R7, R5, -0x60, R8 ;  /* 0xffffffa005077824 */ /* 0x000fc800078e0208 */
[----:B------:R-:W-:-:S04]  /*00b0*/  IMAD R0, R0, 0x60, R7 ;  /* 0x0000006000007824 */ /* 0x000fc800078e0207 */
[----:B------:R-:W-:Y:S01]  /*00c0*/  IMAD R5, R5, 0x600, R0 ;  /* 0x0000060005057824 */ /* 0x000fe200078e0200 */
[----:B------:R-:W-:-:S03]  /*00d0*/  HFMA2.MMA R0, -RZ, RZ, 0, 0 ;  /* 0x00000000ff007435 */ /* 0x000fc600000001ff */
[----:B--2---:R-:W-:-:S07]  /*00e0*/  IMAD.WIDE R2, R5, 0x4, R2 ;  /* 0x0000000405027825 */ /* 0x004fce00078e0202 */
[----:B------:R-:W2:Y:S01]  /*00f0*/  @!P0 LDG.E R0, desc[UR4][R2.64] ;  /* 0x0000000402008981 */ /* 0x000ea2000c1e1900 */
[----:B------:R-:W-:Y:S01]  /*0100*/  BAR.SYNC.DEFER_BLOCKING 0x0 ;  /* 0x0000000000007b1d */ /* 0x000fe20000010000 */
[----:B--2---:R-:W-:-:S05]  /*0110*/  SEL R0, R0, RZ, !P0 ;  /* 0x000000ff00007207 */ /* 0x004fca0004000000 */
[----:B------:R-:W-:-:S05]  /*0120*/  FADD R4, R0, 3 ;  /* 0x4040000000047421 */ /* 0x000fca0000000000 */
[----:B------:R-:W-:-:S04]  /*0130*/  FSETP.GTU.AND P1, PT, R4, RZ, PT ;  /* 0x000000ff0400720b */ /* 0x000fc80003f2c000 */
[----:B------:R-:W-:-:S04]  /*0140*/  FSEL R5, R4, RZ, P1 ;  /* 0x000000ff04057208 */ /* 0x000fc80000800000 */
[C---:B------:R-:W-:Y:S02]  /*0150*/  FSETP.GEU.AND P2, PT, R5.reuse, 6, PT ;  /* 0x40c000000500780b */ /* 0x040fe40003f4e000 */
[----:B------:R-:W-:-:S11]  /*0160*/  FSETP.NAN.AND P1, PT, R5, R5, PT ;  /* 0x000000050500720b */ /* 0x000fd60003f28000 */
[----:B------:R-:W-:-:S05]  /*0170*/  @P2 FSEL R5, R5, 6, P1 ;  /* 0x40c0000005052808 */ /* 0x000fca0000800000 */
[----:B------:R-:W-:-:S04]  /*0180*/  FMUL R0, R0, R5 ;  /* 0x0000000500007220 */ /* 0x000fc80000400000 */
[----:B------:R-:W-:-:S05]  /*0190*/  FMUL R0, R0, 0.16666667163372039795 ;  /* 0x3e2aaaab00007820 */ /* 0x000fca0000400000 */
[----:B------:R-:W-:Y:S02]  /*01a0*/  FSEL R0, R0, RZ, !P0 ;  /* 0x000000ff00007208 */ /* 0x000fe40004000000 */
[----:B------:R-:W-:-:S03]  /*01b0*/  LOP3.LUT P0, RZ, R9, 0x3f, RZ, 0xc0, !PT ;  /* 0x0000003f09ff7812 */ /* 0x000fc6000780c0ff */
[----:B------:R-:W1:Y:S01]  /*01c0*/  SHFL.BFLY PT, R3, R0, 0x8, 0x1f ;  /* 0x0d001f0000037f89 */ /* 0x000e6200000e0000 */
[----:B------:R-:W-:Y:S01]  /*01d0*/  ISETP.LT.AND P0, PT, R8, 0x180, !P0 ;  /* 0x000001800800780c */ /* 0x000fe20004701270 */
[----:B-1----:R-:W-:-:S05]  /*01e0*/  FADD R4, R0, R3 ;  /* 0x0000000300047221 */ /* 0x002fca0000000000 */
[----:B------:R-:W1:Y:S02]  /*01f0*/  SHFL.BFLY PT, R3, R4, 0x4, 0x1f ;  /* 0x0c801f0004037f89 */ /* 0x000e6400000e0000 */
[----:B-1----:R-:W-:-:S05]  /*0200*/  FADD R5, R4, R3 ;  /* 0x0000000304057221 */ /* 0x002fca0000000000 */
[----:B------:R-:W1:Y:S02]  /*0210*/  SHFL.BFLY PT, R2, R5, 0x2, 0x1f ;  /* 0x0c401f0005027f89 */ /* 0x000e6400000e0000 */
[----:B-1----:R-:W-:Y:S02]  /*0220*/  FADD R6, R5, R2 ;  /* 0x0000000205067221 */ /* 0x002fe40000000000 */
[----:B------:R-:W1:Y:S03]  /*0230*/  LDC.64 R2, c[0x0][0x210] ;  /* 0x00008400ff027b82 */ /* 0x000e660000000a00 */
[----:B------:R-:W2:Y:S01]  /*0240*/  SHFL.BFLY PT, R7, R6, 0x1, 0x1f ;  /* 0x0c201f0006077f89 */ /* 0x000ea200000e0000 */
[----:B-1----:R-:W-:-:S04]  /*0250*/  IMAD.WIDE R2, R8, 0x4, R2 ;  /* 0x0000000408027825 */ /* 0x002fc800078e0202 */
[----:B--2---:R-:W-:Y:S01]  /*0260*/  FADD R7, R6, R7 ;  /* 0x0000000706077221 */ /* 0x004fe20000000000 */
[----:B------:R-:W-:Y:S06]  /*0270*/  @!P0 EXIT ;  /* 0x000000000000894d */ /* 0x000fec0003800000 */
[----:B------:R-:W-:-:S05]  /*0280*/  FMUL R7, R7, 0.0625 ;  /* 0x3d80000007077820 */ /* 0x000fca0000400000 */
[----:B------:R-:W-:Y:S01]  /*0290*/  STG.E desc[UR4][R2.64], R7 ;  /* 0x0000000702007986 */ /* 0x000fe2000c101904 */
[----:B------:R-:W-:Y:S05]  /*02a0*/  EXIT ;  /* 0x000000000000794d */ /* 0x000fea0003800000 */
.L_x_0:
[----:B------:R-:W-:-:S00]  /*02b0*/  BRA `(.L_x_0) ;  /* 0xfffffffc00fc7947 */ /* 0x000fc0000383ffff */
[----:B------:R-:W-:-:S00]  /*02c0*/  NOP ;  /* 0x0000000000007918 */ /* 0x000fc00000000000 */
        /* <DEDUP_REMOVED lines=11> */
.L_x_1:


//--------------------- .nv.constant0.triton_per_fused_hardswish_mean_18 --------------------------
	.section	.nv.constant0.triton_per_fused_hardswish_mean_18,"a",@progbits
	.sectionflags	@""
	.align	4
.nv.constant0.triton_per_fused_hardswish_mean_18:
	.zero		552
